	.headerflags	@"EF_CUDA_TEXMODE_UNIFIED EF_CUDA_64BIT_ADDRESS EF_CUDA_ACCELERATORS EF_CUDA_SM90 EF_CUDA_VIRTUAL_SM(EF_CUDA_SM90)"
	.elftype	@"ET_EXEC"


//--------------------- .nv.info                  --------------------------
	.section	.nv.info,"",@"SHT_CUDA_INFO"
	.align	4


	//----- nvinfo : EIATTR_REGCOUNT
	.align		4
        /*0000*/ 	.byte	0x04, 0x2f
        /*0002*/ 	.short	(.L_3 - .L_2)
	.align		4
.L_2:
        /*0004*/ 	.word	index@(triton_poi_fused__native_batch_norm_legit_no_training__prelu_kernel_add_12)
        /*0008*/ 	.word	0x00000020


	//----- nvinfo : EIATTR_MIN_STACK_SIZE
	.align		4
.L_3:
        /*000c*/ 	.byte	0x04, 0x12
        /*000e*/ 	.short	(.L_5 - .L_4)
	.align		4
.L_4:
        /*0010*/ 	.word	index@(triton_poi_fused__native_batch_norm_legit_no_training__prelu_kernel_add_12)
        /*0014*/ 	.word	0x00000000


	//----- nvinfo : EIATTR_FRAME_SIZE
	.align		4
.L_5:
        /*0018*/ 	.byte	0x04, 0x11
        /*001a*/ 	.short	(.L_7 - .L_6)
	.align		4
.L_6:
        /*001c*/ 	.word	index@(triton_poi_fused__native_batch_norm_legit_no_training__prelu_kernel_add_12)
        /*0020*/ 	.word	0x00000000


	//----- nvinfo : EIATTR_MIN_STACK_SIZE
	.align		4
.L_7:
        /*0024*/ 	.byte	0x04, 0x12
        /*0026*/ 	.short	(.L_9 - .L_8)
	.align		4
.L_8:
        /*0028*/ 	.word	index@(triton_poi_fused__native_batch_norm_legit_no_training__prelu_kernel_add_12)
        /*002c*/ 	.word	0x00000000
.L_9:


//--------------------- .nv.info.triton_poi_fused__native_batch_norm_legit_no_training__prelu_kernel_add_12 --------------------------
	.section	.nv.info.triton_poi_fused__native_batch_norm_legit_no_training__prelu_kernel_add_12,"",@"SHT_CUDA_INFO"
	.sectionflags	@""
	.align	4


	//----- nvinfo : EIATTR_CUDA_API_VERSION
	.align		4
        /*0000*/ 	.byte	0x04, 0x37
        /*0002*/ 	.short	(.L_11 - .L_10)
.L_10:
        /*0004*/ 	.word	0x0000007c


	//----- nvinfo : EIATTR_KPARAM_INFO
	.align		4
.L_11:
        /*0008*/ 	.byte	0x04, 0x17
        /*000a*/ 	.short	(.L_13 - .L_12)
.L_12:
        /*000c*/ 	.word	0x00000000
        /*0010*/ 	.short	0x0009
        /*0012*/ 	.short	0x0044
        /*0014*/ 	.byte	0x00, 0xf0, 0x11, 0x00


	//----- nvinfo : EIATTR_KPARAM_INFO
	.align		4
.L_13:
        /*0018*/ 	.byte	0x04, 0x17
        /*001a*/ 	.short	(.L_15 - .L_14)
.L_14:
        /*001c*/ 	.word	0x00000000
        /*0020*/ 	.short	0x0008
        /*0022*/ 	.short	0x0040
        /*0024*/ 	.byte	0x00, 0xf0, 0x11, 0x00


	//----- nvinfo : EIATTR_KPARAM_INFO
	.align		4
.L_15:
        /*0028*/ 	.byte	0x04, 0x17
        /*002a*/ 	.short	(.L_17 - .L_16)
.L_16:
        /*002c*/ 	.word	0x00000000
        /*0030*/ 	.short	0x0007
        /*0032*/ 	.short	0x0038
        /*0034*/ 	.byte	0x00, 0xf4, 0x21, 0x00


	//----- nvinfo : EIATTR_KPARAM_INFO
	.align		4
.L_17:
        /*0038*/ 	.byte	0x04, 0x17
        /*003a*/ 	.short	(.L_19 - .L_18)
.L_18:
        /*003c*/ 	.word	0x00000000
        /*0040*/ 	.short	0x0006
        /*0042*/ 	.short	0x0030
        /*0044*/ 	.byte	0x00, 0xf4, 0x21, 0x00


	//----- nvinfo : EIATTR_KPARAM_INFO
	.align		4
.L_19:
        /*0048*/ 	.byte	0x04, 0x17
        /*004a*/ 	.short	(.L_21 - .L_20)
.L_20:
        /*004c*/ 	.word	0x00000000
        /*0050*/ 	.short	0x0005
        /*0052*/ 	.short	0x0028
        /*0054*/ 	.byte	0x00, 0xf4, 0x21, 0x00


	//----- nvinfo : EIATTR_KPARAM_INFO
	.align		4
.L_21:
        /*0058*/ 	.byte	0x04, 0x17
        /*005a*/ 	.short	(.L_23 - .L_22)
.L_22:
        /*005c*/ 	.word	0x00000000
        /*0060*/ 	.short	0x0004
        /*0062*/ 	.short	0x0020
        /*0064*/ 	.byte	0x00, 0xf4, 0x21, 0x00


	//----- nvinfo : EIATTR_KPARAM_INFO
	.align		4
.L_23:
        /*0068*/ 	.byte	0x04, 0x17
        /*006a*/ 	.short	(.L_25 - .L_24)
.L_24:
        /*006c*/ 	.word	0x00000000
        /*0070*/ 	.short	0x0003
        /*0072*/ 	.short	0x0018
        /*0074*/ 	.byte	0x00, 0xf4, 0x21, 0x00


	//----- nvinfo : EIATTR_KPARAM_INFO
	.align		4
.L_25:
        /*0078*/ 	.byte	0x04, 0x17
        /*007a*/ 	.short	(.L_27 - .L_26)
.L_26:
        /*007c*/ 	.word	0x00000000
        /*0080*/ 	.short	0x0002
        /*0082*/ 	.short	0x0010
        /*0084*/ 	.byte	0x00, 0xf4, 0x21, 0x00


	//----- nvinfo : EIATTR_KPARAM_INFO
	.align		4
.L_27:
        /*0088*/ 	.byte	0x04, 0x17
        /*008a*/ 	.short	(.L_29 - .L_28)
.L_28:
        /*008c*/ 	.word	0x00000000
        /*0090*/ 	.short	0x0001
        /*0092*/ 	.short	0x0008
        /*0094*/ 	.byte	0x00, 0xf4, 0x21, 0x00


	//----- nvinfo : EIATTR_KPARAM_INFO
	.align		4
.L_29:
        /*0098*/ 	.byte	0x04, 0x17
        /*009a*/ 	.short	(.L_31 - .L_30)
.L_30:
        /*009c*/ 	.word	0x00000000
        /*00a0*/ 	.short	0x0000
        /*00a2*/ 	.short	0x0000
        /*00a4*/ 	.byte	0x00, 0xf4, 0x21, 0x00


	//----- nvinfo : EIATTR_SPARSE_MMA_MASK
	.align		4
.L_31:
        /*00a8*/ 	.byte	0x03, 0x50
        /*00aa*/ 	.short	0x0000


	//----- nvinfo : EIATTR_MAXREG_COUNT
	.align		4
        /*00ac*/ 	.byte	0x03, 0x1b
        /*00ae*/ 	.short	0x00ff


	//----- nvinfo : EIATTR_EXIT_INSTR_OFFSETS
	.align		4
        /*00b0*/ 	.byte	0x04, 0x1c
        /*00b2*/ 	.short	(.L_33 - .L_32)


	//   ....[0]....
.L_32:
        /*00b4*/ 	.word	0x00000670


	//   ....[1]....
        /*00b8*/ 	.word	0x00000690


	//----- nvinfo : EIATTR_REQNTID
	.align		4
.L_33:
        /*00bc*/ 	.byte	0x04, 0x10
        /*00be*/ 	.short	(.L_35 - .L_34)
.L_34:
        /*00c0*/ 	.word	0x00000080
        /*00c4*/ 	.word	0x00000001
        /*00c8*/ 	.word	0x00000001


	//----- nvinfo : EIATTR_CBANK_PARAM_SIZE
	.align		4
.L_35:
        /*00cc*/ 	.byte	0x03, 0x19
        /*00ce*/ 	.short	0x0048


	//----- nvinfo : EIATTR_PARAM_CBANK
	.align		4
        /*00d0*/ 	.byte	0x04, 0x0a
        /*00d2*/ 	.short	(.L_37 - .L_36)
	.align		4
.L_36:
        /*00d4*/ 	.word	index@(.nv.constant0.triton_poi_fused__native_batch_norm_legit_no_training__prelu_kernel_add_12)
        /*00d8*/ 	.short	0x0210
        /*00da*/ 	.short	0x0048


	//----- nvinfo : EIATTR_SW_WAR
	.align		4
.L_37:
        /*00dc*/ 	.byte	0x04, 0x36
        /*00de*/ 	.short	(.L_39 - .L_38)
.L_38:
        /*00e0*/ 	.word	0x00000008
.L_39:


//--------------------- .nv.callgraph             --------------------------
	.section	.nv.callgraph,"",@"SHT_CUDA_CALLGRAPH"
	.align	4
	.sectionentsize	8
	.align		4
        /*0000*/ 	.word	0x00000000
	.align		4
        /*0004*/ 	.word	0xffffffff
	.align		4
        /*0008*/ 	.word	0x00000000
	.align		4
        /*000c*/ 	.word	0xfffffffe
	.align		4
        /*0010*/ 	.word	0x00000000
	.align		4
        /*0014*/ 	.word	0xfffffffd
	.align		4
        /*0018*/ 	.word	0x00000000
	.align		4
        /*001c*/ 	.word	0xfffffffc


//--------------------- .nv.constant4             --------------------------
	.section	.nv.constant4,"a",@progbits
	.align	8
	.align		8
.nv.constant4:
        /*0000*/ 	.dword	_$_str
	.align		8
        /*0008*/ 	.dword	_$_str_$_2


//--------------------- .text.triton_poi_fused__native_batch_norm_legit_no_training__prelu_kernel_add_12 --------------------------
	.section	.text.triton_poi_fused__native_batch_norm_legit_no_training__prelu_kernel_add_12,"ax",@progbits
	.sectionflags	@"SHF_BARRIERS=1"
	.align	128
        .global         triton_poi_fused__native_batch_norm_legit_no_training__prelu_kernel_add_12
        .type           triton_poi_fused__native_batch_norm_legit_no_training__prelu_kernel_add_12,@function
        .size           triton_poi_fused__native_batch_norm_legit_no_training__prelu_kernel_add_12,(.L_x_1 - triton_poi_fused__native_batch_norm_legit_no_training__prelu_kernel_add_12)
        .other          triton_poi_fused__native_batch_norm_legit_no_training__prelu_kernel_add_12,@"STO_CUDA_ENTRY STV_DEFAULT"
triton_poi_fused__native_batch_norm_legit_no_training__prelu_kernel_add_12:
.text.triton_poi_fused__native_batch_norm_legit_no_training__prelu_kernel_add_12:
[----:B------:R-:W0:Y:S01]  /*0000*/  LDC R1, c[0x0][0x28] ;  /* 0x00000a00ff017b82 */ /* 0x000e220000000800 */
[----:B------:R-:W1:Y:S07]  /*0010*/  S2R R5, SR_CTAID.X ;  /* 0x0000000000057919 */ /* 0x000e6e0000002500 */
[----:B------:R-:W2:Y:S01]  /*0020*/  LDC.64 R6, c[0x0][0x220] ;  /* 0x00008800ff067b82 */ /* 0x000ea20000000a00 */
[----:B------:R-:W-:Y:S01]  /*0030*/  CS2R R2, SRZ ;  /* 0x0000000000027805 */ /* 0x000fe2000001ff00 */
[----:B------:R-:W-:Y:S01]  /*0040*/  ULDC.64 UR6, c[0x0][0x208] ;  /* 0x0000820000067ab9 */ /* 0x000fe20000000a00 */
[----:B------:R-:W3:Y:S01]  /*0050*/  S2R R16, SR_CTAID.Y ;  /* 0x0000000000107919 */ /* 0x000ee20000002600 */
[----:B------:R-:W4:Y:S04]  /*0060*/  S2R R0, SR_TID.X ;  /* 0x0000000000007919 */ /* 0x000f280000002100 */
[----:B------:R-:W5:Y:S08]  /*0070*/  LDC.64 R22, c[0x0][0x210] ;  /* 0x00008400ff167b82 */ /* 0x000f700000000a00 */
[----:B------:R-:W4:Y:S08]  /*0080*/  LDC.64 R8, c[0x0][0x218] ;  /* 0x00008600ff087b82 */ /* 0x000f300000000a00 */
[----:B------:R-:W5:Y:S01]  /*0090*/  LDC.64 R12, c[0x0][0x228] ;  /* 0x00008a00ff0c7b82 */ /* 0x000f620000000a00 */
[----:B-1----:R-:W-:-:S07]  /*00a0*/  IMAD.SHL.U32 R17, R5, 0x2, RZ ;  /* 0x0000000205117824 */ /* 0x002fce00078e00ff */
[----:B------:R-:W1:Y:S01]  /*00b0*/  LDC.64 R14, c[0x0][0x230] ;  /* 0x00008c00ff0e7b82 */ /* 0x000e620000000a00 */
[C---:B--2---:R-:W-:Y:S01]  /*00c0*/  IMAD.WIDE R6, R17.reuse, 0x4, R6 ;  /* 0x0000000411067825 */ /* 0x044fe200078e0206 */
[----:B------:R-:W-:-:S06]  /*00d0*/  ISETP.GE.AND P0, PT, R17, 0x2, PT ;  /* 0x000000021100780c */ /* 0x000fcc0003f06270 */
[----:B------:R-:W2:Y:S07]  /*00e0*/  LDC.64 R20, c[0x0][0x238] ;  /* 0x00008e00ff147b82 */ /* 0x000eae0000000a00 */
[----:B------:R5:W2:Y:S01]  /*00f0*/  @!P0 LDG.E.EL.64 R2, desc[UR6][R6.64] ;  /* 0x0000000606028981 */ /* 0x000aa2000c2e1b00 */
[----:B---3--:R-:W-:Y:S02]  /*0100*/  IMAD.SHL.U32 R19, R16, 0x80, RZ ;  /* 0x0000008010137824 */ /* 0x008fe400078e00ff */
[----:B0---4-:R-:W-:-:S03]  /*0110*/  IMAD.WIDE R24, R17, 0x4, R8 ;  /* 0x0000000411187825 */ /* 0x011fc600078e0208 */
[----:B------:R-:W-:-:S04]  /*0120*/  LOP3.LUT R4, R19, 0x7f, R0, 0xf8, !PT ;  /* 0x0000007f13047812 */ /* 0x000fc800078ef800 */
[----:B------:R-:W-:Y:S02]  /*0130*/  IADD3 R4, R4, R5, RZ ;  /* 0x0000000504047210 */ /* 0x000fe40007ffe0ff */
[----:B-----5:R-:W-:-:S03]  /*0140*/  CS2R R6, SRZ ;  /* 0x0000000000067805 */ /* 0x020fc6000001ff00 */
[----:B------:R-:W-:-:S04]  /*0150*/  IMAD.SHL.U32 R5, R4, 0x2, RZ ;  /* 0x0000000204057824 */ /* 0x000fc800078e00ff */
[----:B------:R-:W-:Y:S01]  /*0160*/  IMAD.WIDE R22, R5, 0x4, R22 ;  /* 0x0000000405167825 */ /* 0x000fe200078e0216 */
[----:B------:R-:W-:Y:S02]  /*0170*/  CS2R R4, SRZ ;  /* 0x0000000000047805 */ /* 0x000fe4000001ff00 */
[----:B------:R-:W-:Y:S02]  /*0180*/  CS2R R10, SRZ ;  /* 0x00000000000a7805 */ /* 0x000fe4000001ff00 */
[----:B------:R-:W-:Y:S01]  /*0190*/  CS2R R8, SRZ ;  /* 0x0000000000087805 */ /* 0x000fe2000001ff00 */
[----:B------:R0:W3:Y:S01]  /*01a0*/  @!P0 LDG.E.EL.64 R6, desc[UR6][R22.64] ;  /* 0x0000000616068981 */ /* 0x0000e2000c2e1b00 */
[----:B------:R-:W-:-:S03]  /*01b0*/  IMAD.WIDE R26, R17, 0x4, R12 ;  /* 0x00000004111a7825 */ /* 0x000fc600078e020c */
[----:B------:R-:W3:Y:S01]  /*01c0*/  @!P0 LDG.E.EL.64 R4, desc[UR6][R24.64] ;  /* 0x0000000618048981 */ /* 0x000ee2000c2e1b00 */
[----:B-1----:R-:W-:-:S03]  /*01d0*/  IMAD.WIDE R28, R17, 0x4, R14 ;  /* 0x00000004111c7825 */ /* 0x002fc600078e020e */
[----:B------:R-:W4:Y:S04]  /*01e0*/  @!P0 LDG.E.EL.64 R10, desc[UR6][R26.64] ;  /* 0x000000061a0a8981 */ /* 0x000f28000c2e1b00 */
[----:B------:R-:W4:Y:S01]  /*01f0*/  @!P0 LDG.E.EL.64 R8, desc[UR6][R28.64] ;  /* 0x000000061c088981 */ /* 0x000f22000c2e1b00 */
[----:B------:R-:W-:Y:S01]  /*0200*/  CS2R R12, SRZ ;  /* 0x00000000000c7805 */ /* 0x000fe2000001ff00 */
[----:B--2---:R-:W-:-:S05]  /*0210*/  IMAD.WIDE R20, R17, 0x4, R20 ;  /* 0x0000000411147825 */ /* 0x004fca00078e0214 */
[----:B------:R-:W2:Y:S01]  /*0220*/  @!P0 LDG.E.EL.64 R12, desc[UR6][R20.64] ;  /* 0x00000006140c8981 */ /* 0x000ea2000c2e1b00 */
[----:B------:R-:W-:Y:S01]  /*0230*/  IMAD.SHL.U32 R14, R0, 0x2, RZ ;  /* 0x00000002000e7824 */ /* 0x000fe200078e00ff */
[----:B------:R-:W-:-:S04]  /*0240*/  SHF.R.S32.HI R16, RZ, 0x18, R16 ;  /* 0x00000018ff107819 */ /* 0x000fc80000011410 */
[----:B------:R-:W-:Y:S02]  /*0250*/  LOP3.LUT R19, R19, 0x7e, R14, 0xf8, !PT ;  /* 0x0000007e13137812 */ /* 0x000fe400078ef80e */
[----:B------:R-:W-:Y:S01]  /*0260*/  SGXT R16, R16, 0x1 ;  /* 0x000000011010781a */ /* 0x000fe20000000200 */
[----:B------:R-:W1:Y:S01]  /*0270*/  LDC.64 R14, c[0x0][0x240] ;  /* 0x00009000ff0e7b82 */ /* 0x000e620000000a00 */
[----:B0-----:R-:W-:Y:S02]  /*0280*/  SHF.R.U32.HI R22, RZ, 0x6, R0 ;  /* 0x00000006ff167819 */ /* 0x001fe40000011600 */
[----:B------:R-:W-:Y:S02]  /*0290*/  LEA.HI R18, R16, R19, RZ, 0x8 ;  /* 0x0000001310127211 */ /* 0x000fe400078f40ff */
[----:B------:R-:W-:Y:S02]  /*02a0*/  SGXT.U32 R16, R22, 0x1 ;  /* 0x000000011610781a */ /* 0x000fe40000000000 */
[----:B------:R-:W-:-:S02]  /*02b0*/  LOP3.LUT R22, R18, 0xffffff00, RZ, 0xc0, !PT ;  /* 0xffffff0012167812 */ /* 0x000fc400078ec0ff */
[----:B------:R-:W-:Y:S02]  /*02c0*/  LOP3.LUT R16, R17, R16, RZ, 0xfc, !PT ;  /* 0x0000001011107212 */ /* 0x000fe400078efcff */
[----:B------:R-:W-:Y:S01]  /*02d0*/  SHF.L.U32 R18, R18, 0x1, RZ ;  /* 0x0000000112127819 */ /* 0x000fe200000006ff */
[----:B------:R-:W-:Y:S01]  /*02e0*/  IMAD.IADD R19, R19, 0x1, -R22 ;  /* 0x0000000113137824 */ /* 0x000fe200078e0a16 */
[----:B------:R-:W-:Y:S02]  /*02f0*/  ISETP.GE.AND P0, PT, R16, 0x2, PT ;  /* 0x000000021000780c */ /* 0x000fe40003f06270 */
[----:B------:R-:W-:Y:S01]  /*0300*/  LOP3.LUT R18, R18, 0xfffffe00, RZ, 0xc0, !PT ;  /* 0xfffffe0012127812 */ /* 0x000fe200078ec0ff */
[----:B------:R-:W-:Y:S01]  /*0310*/  IMAD R19, R16, 0x100, R19 ;  /* 0x0000010010137824 */ /* 0x000fe200078e0213 */
[----:B------:R-:W-:-:S04]  /*0320*/  CS2R R16, SRZ ;  /* 0x0000000000107805 */ /* 0x000fc8000001ff00 */
[----:B------:R-:W-:-:S05]  /*0330*/  IADD3 R19, R19, R18, RZ ;  /* 0x0000001213137210 */ /* 0x000fca0007ffe0ff */
[----:B-1----:R-:W-:-:S05]  /*0340*/  IMAD.WIDE R14, R19, 0x4, R14 ;  /* 0x00000004130e7825 */ /* 0x002fca00078e020e */
[----:B------:R0:W5:Y:S02]  /*0350*/  @!P0 LDG.E.EL.64 R16, desc[UR6][R14.64] ;  /* 0x000000060e108981 */ /* 0x000164000c2e1b00 */
[----:B0-----:R-:W-:Y:S01]  /*0360*/  IMAD.MOV.U32 R15, RZ, RZ, 0x3e800000 ;  /* 0x3e800000ff0f7424 */ /* 0x001fe200078e00ff */
[----:B------:R-:W0:Y:S01]  /*0370*/  S2UR UR5, SR_CgaCtaId ;  /* 0x00000000000579c3 */ /* 0x000e220000008800 */
[----:B------:R-:W-:Y:S02]  /*0380*/  UMOV UR4, 0x400 ;  /* 0x0000040000047882 */ /* 0x000fe40000000000 */
[----:B0-----:R-:W-:Y:S01]  /*0390*/  UPRMT UR4, UR5, 0x654, UR4 ;  /* 0x0000065405047896 */ /* 0x001fe20008000004 */
[----:B------:R-:W-:Y:S01]  /*03a0*/  FADD R2, R2, 9.9999997473787516356e-06 ;  /* 0x3727c5ac02027421 */ /* 0x000fe20000000000 */
[----:B------:R-:W-:-:S03]  /*03b0*/  FADD R3, R3, 9.9999997473787516356e-06 ;  /* 0x3727c5ac03037421 */ /* 0x000fc60000000000 */
[----:B------:R-:W0:Y:S08]  /*03c0*/  MUFU.SQRT R18, R2 ;  /* 0x0000000200127308 */ /* 0x000e300000002000 */
[----:B------:R-:W1:Y:S01]  /*03d0*/  MUFU.SQRT R20, R3 ;  /* 0x0000000300147308 */ /* 0x000e620000002000 */
[C---:B0-----:R-:W-:Y:S02]  /*03e0*/  FSETP.GT.AND P1, PT, R18.reuse, 8.50705917302346158658e+37, PT ;  /* 0x7e8000001200780b */ /* 0x041fe40003f24000 */
[----:B------:R-:W-:-:S02]  /*03f0*/  FSETP.GEU.AND P3, PT, R18, 1.175494350822287508e-38, PT ;  /* 0x008000001200780b */ /* 0x000fc40003f6e000 */
[C---:B-1----:R-:W-:Y:S02]  /*0400*/  FSETP.GT.AND P2, PT, R20.reuse, 8.50705917302346158658e+37, PT ;  /* 0x7e8000001400780b */ /* 0x042fe40003f44000 */
[----:B------:R-:W-:-:S07]  /*0410*/  FSETP.GEU.AND P4, PT, R20, 1.175494350822287508e-38, PT ;  /* 0x008000001400780b */ /* 0x000fce0003f8e000 */
[----:B------:R-:W-:-:S04]  /*0420*/  @P1 FMUL R18, R18, 0.25 ;  /* 0x3e80000012121820 */ /* 0x000fc80000400000 */
[----:B------:R-:W-:Y:S01]  /*0430*/  @!P3 FMUL R18, R18, 16777216 ;  /* 0x4b8000001212b820 */ /* 0x000fe20000400000 */
[----:B------:R-:W-:-:S04]  /*0440*/  @P2 FMUL R20, R20, 0.25 ;  /* 0x3e80000014142820 */ /* 0x000fc80000400000 */
[----:B------:R-:W-:Y:S01]  /*0450*/  @!P4 FMUL R20, R20, 16777216 ;  /* 0x4b8000001414c820 */ /* 0x000fe20000400000 */
[----:B------:R-:W0:Y:S01]  /*0460*/  MUFU.RCP R18, R18 ;  /* 0x0000001200127308 */ /* 0x000e220000001000 */
[----:B------:R-:W-:-:S07]  /*0470*/  FSEL R3, R15, 1, P1 ;  /* 0x3f8000000f037808 */ /* 0x000fce0000800000 */
[----:B------:R-:W1:Y:S01]  /*0480*/  MUFU.RCP R20, R20 ;  /* 0x0000001400147308 */ /* 0x000e620000001000 */
[----:B------:R-:W-:Y:S01]  /*0490*/  FSEL R15, R15, 1, P2 ;  /* 0x3f8000000f0f7808 */ /* 0x000fe20001000000 */
[----:B------:R-:W-:-:S04]  /*04a0*/  @!P3 FMUL R3, R3, 16777216 ;  /* 0x4b8000000303b820 */ /* 0x000fc80000400000 */
[----:B------:R-:W-:Y:S01]  /*04b0*/  @!P4 FMUL R15, R15, 16777216 ;  /* 0x4b8000000f0fc820 */ /* 0x000fe20000400000 */
[----:B---3--:R-:W-:Y:S01]  /*04c0*/  FADD R4, -R4, R6 ;  /* 0x0000000604047221 */ /* 0x008fe20000000100 */
[----:B0-----:R-:W-:Y:S01]  /*04d0*/  FMUL R3, R18, R3 ;  /* 0x0000000312037220 */ /* 0x001fe20000400000 */
[----:B------:R-:W-:Y:S01]  /*04e0*/  FADD R5, -R5, R7 ;  /* 0x0000000705057221 */ /* 0x000fe20000000100 */
[----:B-1----:R-:W-:Y:S02]  /*04f0*/  FMUL R2, R20, R15 ;  /* 0x0000000f14027220 */ /* 0x002fe40000400000 */
[----:B------:R-:W-:Y:S02]  /*0500*/  FMUL R3, R4, R3 ;  /* 0x0000000304037220 */ /* 0x000fe40000400000 */
[----:B------:R-:W-:Y:S02]  /*0510*/  FMUL R2, R5, R2 ;  /* 0x0000000205027220 */ /* 0x000fe40000400000 */
[----:B----4-:R-:W-:-:S02]  /*0520*/  FFMA R5, R3, R10, R8 ;  /* 0x0000000a03057223 */ /* 0x010fc40000000008 */
[----:B------:R-:W-:-:S03]  /*0530*/  FFMA R4, R2, R11, R9 ;  /* 0x0000000b02047223 */ /* 0x000fc60000000009 */
[----:B------:R-:W-:Y:S02]  /*0540*/  FSETP.GT.AND P1, PT, R5, RZ, PT ;  /* 0x000000ff0500720b */ /* 0x000fe40003f24000 */
[----:B------:R-:W-:Y:S02]  /*0550*/  FSETP.GT.AND P2, PT, R4, RZ, PT ;  /* 0x000000ff0400720b */ /* 0x000fe40003f44000 */
[----:B------:R-:W-:Y:S02]  /*0560*/  SHF.R.U32.HI R2, RZ, 0x3, R0 ;  /* 0x00000003ff027819 */ /* 0x000fe40000011600 */
[C---:B------:R-:W-:Y:S02]  /*0570*/  SHF.L.U32 R3, R0.reuse, 0x3, RZ ;  /* 0x0000000300037819 */ /* 0x040fe400000006ff */
[----:B------:R-:W-:-:S05]  /*0580*/  LOP3.LUT R0, R0, 0x7f, RZ, 0xc0, !PT ;  /* 0x0000007f00007812 */ /* 0x000fca00078ec0ff */
[----:B--2---:R-:W-:Y:S01]  /*0590*/  @!P1 FMUL R5, R5, R12 ;  /* 0x0000000c05059220 */ /* 0x004fe20000400000 */
[----:B------:R-:W-:Y:S01]  /*05a0*/  LEA R0, R0, UR4, 0x2 ;  /* 0x0000000400007c11 */ /* 0x000fe2000f8e10ff */
[----:B------:R-:W-:-:S04]  /*05b0*/  @!P2 FMUL R4, R4, R13 ;  /* 0x0000000d0404a220 */ /* 0x000fc80000400000 */
[----:B------:R-:W-:Y:S04]  /*05c0*/  STS [R0], R5 ;  /* 0x0000000500007388 */ /* 0x000fe80000000800 */
[----:B------:R-:W-:Y:S01]  /*05d0*/  STS [R0+0x208], R4 ;  /* 0x0002080400007388 */ /* 0x000fe20000000800 */
[----:B------:R-:W-:Y:S02]  /*05e0*/  LOP3.LUT R2, R2, 0x8, RZ, 0xc0, !PT ;  /* 0x0000000802027812 */ /* 0x000fe400078ec0ff */
[----:B------:R-:W-:-:S04]  /*05f0*/  LOP3.LUT R3, R3, 0x3f8, RZ, 0xc0, !PT ;  /* 0x000003f803037812 */ /* 0x000fc800078ec0ff */
[----:B------:R-:W-:Y:S01]  /*0600*/  IADD3 R6, R3, UR4, R2 ;  /* 0x0000000403067c10 */ /* 0x000fe2000fffe002 */
[----:B------:R-:W-:Y:S08]  /*0610*/  BAR.SYNC.DEFER_BLOCKING 0x0 ;  /* 0x0000000000007b1d */ /* 0x000ff00000010000 */
[----:B------:R-:W0:Y:S01]  /*0620*/  LDC.64 R2, c[0x0][0x248] ;  /* 0x00009200ff027b82 */ /* 0x000e220000000a00 */
[----:B------:R-:W5:Y:S01]  /*0630*/  LDS.64 R6, [R6] ;  /* 0x0000000006067984 */ /* 0x000f620000000a00 */
[----:B0-----:R-:W-:-:S04]  /*0640*/  IMAD.WIDE R2, R19, 0x4, R2 ;  /* 0x0000000413027825 */ /* 0x001fc800078e0202 */
[----:B-----5:R-:W-:Y:S01]  /*0650*/  FADD R16, R6, R16 ;  /* 0x0000001006107221 */ /* 0x020fe20000000000 */
[----:B------:R-:W-:Y:S01]  /*0660*/  FADD R17, R7, R17 ;  /* 0x0000001107117221 */ /* 0x000fe20000000000 */
[----:B------:R-:W-:Y:S06]  /*0670*/  @P0 EXIT ;  /* 0x000000000000094d */ /* 0x000fec0003800000 */
[----:B------:R-:W-:Y:S01]  /*0680*/  STG.E.64 desc[UR6][R2.64], R16 ;  /* 0x0000001002007986 */ /* 0x000fe2000c101b06 */
[----:B------:R-:W-:Y:S05]  /*0690*/  EXIT ;  /* 0x000000000000794d */ /* 0x000fea0003800000 */
.L_x_0:
[----:B------:R-:W-:-:S00]  /*06a0*/  BRA `(.L_x_0) ;  /* 0xfffffffc00fc7947 */ /* 0x000fc0000383ffff */
[----:B------:R-:W-:-:S00]  /*06b0*/  NOP ;  /* 0x0000000000007918 */ /* 0x000fc00000000000 */
        /* <DEDUP_REMOVED lines=12> */
.L_x_1:


//--------------------- .nv.global.init           --------------------------
	.section	.nv.global.init,"aw",@progbits
.nv.global.init:
	.type		_$_str,@object
	.size		_$_str,(_$_str_$_2 - _$_str)
_$_str:
        /*0000*/ 	.byte	0x5f, 0x5f, 0x43, 0x55, 0x44, 0x41, 0x5f, 0x46, 0x54, 0x5a, 0x00
	.type		_$_str_$_2,@object
	.size		_$_str_$_2,(.L_1 - _$_str_$_2)
_$_str_$_2:
        /*000b*/ 	.byte	0x5f, 0x5f, 0x43, 0x55, 0x44, 0x41, 0x5f, 0x50, 0x52, 0x45, 0x43, 0x5f, 0x53, 0x51, 0x52, 0x54
        /*001b*/ 	.byte	0x00
.L_1:


//--------------------- .nv.shared.triton_poi_fused__native_batch_norm_legit_no_training__prelu_kernel_add_12 --------------------------
	.section	.nv.shared.triton_poi_fused__native_batch_norm_legit_no_training__prelu_kernel_add_12,"aw",@nobits
	.sectionflags	@""
	.align	16
	.zero		1024


//--------------------- .nv.constant0.triton_poi_fused__native_batch_norm_legit_no_training__prelu_kernel_add_12 --------------------------
	.section	.nv.constant0.triton_poi_fused__native_batch_norm_legit_no_training__prelu_kernel_add_12,"a",@progbits
	.sectionflags	@""
	.align	4
.nv.constant0.triton_poi_fused__native_batch_norm_legit_no_training__prelu_kernel_add_12:
	.zero		600
